	.headerflags	@"EF_CUDA_TEXMODE_UNIFIED EF_CUDA_64BIT_ADDRESS EF_CUDA_ACCELERATORS EF_CUDA_SM90 EF_CUDA_VIRTUAL_SM(EF_CUDA_SM90)"
	.elftype	@"ET_EXEC"


//--------------------- .nv.info                  --------------------------
	.section	.nv.info,"",@"SHT_CUDA_INFO"
	.align	4


	//----- nvinfo : EIATTR_REGCOUNT
	.align		4
        /*0000*/ 	.byte	0x04, 0x2f
        /*0002*/ 	.short	(.L_1 - .L_0)
	.align		4
.L_0:
        /*0004*/ 	.word	index@(triton_poi_fused_constant_pad_nd_relu_32)
        /*0008*/ 	.word	0x0000001f


	//----- nvinfo : EIATTR_MIN_STACK_SIZE
	.align		4
.L_1:
        /*000c*/ 	.byte	0x04, 0x12
        /*000e*/ 	.short	(.L_3 - .L_2)
	.align		4
.L_2:
        /*0010*/ 	.word	index@(triton_poi_fused_constant_pad_nd_relu_32)
        /*0014*/ 	.word	0x00000000


	//----- nvinfo : EIATTR_FRAME_SIZE
	.align		4
.L_3:
        /*0018*/ 	.byte	0x04, 0x11
        /*001a*/ 	.short	(.L_5 - .L_4)
	.align		4
.L_4:
        /*001c*/ 	.word	index@(triton_poi_fused_constant_pad_nd_relu_32)
        /*0020*/ 	.word	0x00000000


	//----- nvinfo : EIATTR_MIN_STACK_SIZE
	.align		4
.L_5:
        /*0024*/ 	.byte	0x04, 0x12
        /*0026*/ 	.short	(.L_7 - .L_6)
	.align		4
.L_6:
        /*0028*/ 	.word	index@(triton_poi_fused_constant_pad_nd_relu_32)
        /*002c*/ 	.word	0x00000000
.L_7:


//--------------------- .nv.info.triton_poi_fused_constant_pad_nd_relu_32 --------------------------
	.section	.nv.info.triton_poi_fused_constant_pad_nd_relu_32,"",@"SHT_CUDA_INFO"
	.sectionflags	@""
	.align	4


	//----- nvinfo : EIATTR_CUDA_API_VERSION
	.align		4
        /*0000*/ 	.byte	0x04, 0x37
        /*0002*/ 	.short	(.L_9 - .L_8)
.L_8:
        /*0004*/ 	.word	0x0000007c


	//----- nvinfo : EIATTR_KPARAM_INFO
	.align		4
.L_9:
        /*0008*/ 	.byte	0x04, 0x17
        /*000a*/ 	.short	(.L_11 - .L_10)
.L_10:
        /*000c*/ 	.word	0x00000000
        /*0010*/ 	.short	0x0002
        /*0012*/ 	.short	0x0010
        /*0014*/ 	.byte	0x00, 0xf0, 0x11, 0x00


	//----- nvinfo : EIATTR_KPARAM_INFO
	.align		4
.L_11:
        /*0018*/ 	.byte	0x04, 0x17
        /*001a*/ 	.short	(.L_13 - .L_12)
.L_12:
        /*001c*/ 	.word	0x00000000
        /*0020*/ 	.short	0x0001
        /*0022*/ 	.short	0x0008
        /*0024*/ 	.byte	0x00, 0xf4, 0x21, 0x00


	//----- nvinfo : EIATTR_KPARAM_INFO
	.align		4
.L_13:
        /*0028*/ 	.byte	0x04, 0x17
        /*002a*/ 	.short	(.L_15 - .L_14)
.L_14:
        /*002c*/ 	.word	0x00000000
        /*0030*/ 	.short	0x0000
        /*0032*/ 	.short	0x0000
        /*0034*/ 	.byte	0x00, 0xf4, 0x21, 0x00


	//----- nvinfo : EIATTR_SPARSE_MMA_MASK
	.align		4
.L_15:
        /*0038*/ 	.byte	0x03, 0x50
        /*003a*/ 	.short	0x0000


	//----- nvinfo : EIATTR_MAXREG_COUNT
	.align		4
        /*003c*/ 	.byte	0x03, 0x1b
        /*003e*/ 	.short	0x00ff


	//----- nvinfo : EIATTR_EXIT_INSTR_OFFSETS
	.align		4
        /*0040*/ 	.byte	0x04, 0x1c
        /*0042*/ 	.short	(.L_17 - .L_16)


	//   ....[0]....
.L_16:
        /*0044*/ 	.word	0x00000ce0


	//----- nvinfo : EIATTR_REQNTID
	.align		4
.L_17:
        /*0048*/ 	.byte	0x04, 0x10
        /*004a*/ 	.short	(.L_19 - .L_18)
.L_18:
        /*004c*/ 	.word	0x00000080
        /*0050*/ 	.word	0x00000001
        /*0054*/ 	.word	0x00000001


	//----- nvinfo : EIATTR_CBANK_PARAM_SIZE
	.align		4
.L_19:
        /*0058*/ 	.byte	0x03, 0x19
        /*005a*/ 	.short	0x0014


	//----- nvinfo : EIATTR_PARAM_CBANK
	.align		4
        /*005c*/ 	.byte	0x04, 0x0a
        /*005e*/ 	.short	(.L_21 - .L_20)
	.align		4
.L_20:
        /*0060*/ 	.word	index@(.nv.constant0.triton_poi_fused_constant_pad_nd_relu_32)
        /*0064*/ 	.short	0x0210
        /*0066*/ 	.short	0x0014


	//----- nvinfo : EIATTR_SW_WAR
	.align		4
.L_21:
        /*0068*/ 	.byte	0x04, 0x36
        /*006a*/ 	.short	(.L_23 - .L_22)
.L_22:
        /*006c*/ 	.word	0x00000008
.L_23:


//--------------------- .nv.callgraph             --------------------------
	.section	.nv.callgraph,"",@"SHT_CUDA_CALLGRAPH"
	.align	4
	.sectionentsize	8
	.align		4
        /*0000*/ 	.word	0x00000000
	.align		4
        /*0004*/ 	.word	0xffffffff
	.align		4
        /*0008*/ 	.word	0x00000000
	.align		4
        /*000c*/ 	.word	0xfffffffe
	.align		4
        /*0010*/ 	.word	0x00000000
	.align		4
        /*0014*/ 	.word	0xfffffffd
	.align		4
        /*0018*/ 	.word	0x00000000
	.align		4
        /*001c*/ 	.word	0xfffffffc


//--------------------- .text.triton_poi_fused_constant_pad_nd_relu_32 --------------------------
	.section	.text.triton_poi_fused_constant_pad_nd_relu_32,"ax",@progbits
	.align	128
        .global         triton_poi_fused_constant_pad_nd_relu_32
        .type           triton_poi_fused_constant_pad_nd_relu_32,@function
        .size           triton_poi_fused_constant_pad_nd_relu_32,(.L_x_1 - triton_poi_fused_constant_pad_nd_relu_32)
        .other          triton_poi_fused_constant_pad_nd_relu_32,@"STO_CUDA_ENTRY STV_DEFAULT"
triton_poi_fused_constant_pad_nd_relu_32:
.text.triton_poi_fused_constant_pad_nd_relu_32:
[----:B------:R-:W-:Y:S01]  /*0000*/  LDC R1, c[0x0][0x28] ;  /* 0x00000a00ff017b82 */ /* 0x000fe20000000800 */
[----:B------:R-:W1:Y:S01]  /*0010*/  S2R R0, SR_TID.X ;  /* 0x0000000000007919 */ /* 0x000e620000002100 */
[----:B------:R-:W-:Y:S01]  /*0020*/  ULDC.64 UR6, c[0x0][0x210] ;  /* 0x0000840000067ab9 */ /* 0x000fe20000000a00 */
[----:B------:R-:W-:Y:S01]  /*0030*/  ULDC.64 UR4, c[0x0][0x208] ;  /* 0x0000820000047ab9 */ /* 0x000fe20000000a00 */
[----:B------:R-:W2:Y:S01]  /*0040*/  S2R R3, SR_CTAID.X ;  /* 0x0000000000037919 */ /* 0x000ea20000002500 */
[----:B-1----:R-:W-:-:S05]  /*0050*/  IMAD.SHL.U32 R0, R0, 0x4, RZ ;  /* 0x0000000400007824 */ /* 0x002fca00078e00ff */
[----:B------:R-:W-:-:S05]  /*0060*/  LOP3.LUT R0, R0, 0x1fc, RZ, 0xc0, !PT ;  /* 0x000001fc00007812 */ /* 0x000fca00078ec0ff */
[----:B--2---:R-:W-:-:S04]  /*0070*/  IMAD R0, R3, 0x400, R0 ;  /* 0x0000040003007824 */ /* 0x004fc800078e0200 */
[----:B------:R-:W-:-:S05]  /*0080*/  IMAD.HI R2, R0, 0x66666667, RZ ;  /* 0x6666666700027827 */ /* 0x000fca00078e02ff */
[----:B------:R-:W-:-:S04]  /*0090*/  SHF.R.U32.HI R3, RZ, 0x1f, R2 ;  /* 0x0000001fff037819 */ /* 0x000fc80000011602 */
[----:B------:R-:W-:Y:S01]  /*00a0*/  LEA.HI.SX32 R3, R2, R3, 0x1e ;  /* 0x0000000302037211 */ /* 0x000fe200078ff2ff */
[----:B------:R-:W-:-:S04]  /*00b0*/  VIADD R2, R0, 0x1 ;  /* 0x0000000100027836 */ /* 0x000fc80000000000 */
[----:B------:R-:W-:-:S04]  /*00c0*/  IMAD.HI R4, R3, 0x66666667, RZ ;  /* 0x6666666703047827 */ /* 0x000fc800078e02ff */
[----:B------:R-:W-:Y:S01]  /*00d0*/  IMAD.HI R7, R2, 0x66666667, RZ ;  /* 0x6666666702077827 */ /* 0x000fe200078e02ff */
[----:B------:R-:W-:-:S04]  /*00e0*/  SHF.R.U32.HI R5, RZ, 0x1f, R4 ;  /* 0x0000001fff057819 */ /* 0x000fc80000011604 */
[----:B------:R-:W-:Y:S02]  /*00f0*/  SHF.R.U32.HI R8, RZ, 0x1f, R7 ;  /* 0x0000001fff087819 */ /* 0x000fe40000011607 */
[----:B------:R-:W-:Y:S01]  /*0100*/  LEA.HI.SX32 R6, R4, R5, 0x1e ;  /* 0x0000000504067211 */ /* 0x000fe200078ff2ff */
[----:B------:R-:W-:Y:S01]  /*0110*/  IMAD.HI R5, R0, 0x51eb851f, RZ ;  /* 0x51eb851f00057827 */ /* 0x000fe200078e02ff */
[----:B------:R-:W-:-:S03]  /*0120*/  LEA.HI.SX32 R7, R7, R8, 0x1e ;  /* 0x0000000807077211 */ /* 0x000fc600078ff2ff */
[----:B------:R-:W-:Y:S02]  /*0130*/  IMAD R4, R3, -0xa, R0 ;  /* 0xfffffff603047824 */ /* 0x000fe400078e0200 */
[----:B------:R-:W-:Y:S01]  /*0140*/  IMAD R8, R7, -0xa, R2 ;  /* 0xfffffff607087824 */ /* 0x000fe200078e0202 */
[----:B------:R-:W-:Y:S01]  /*0150*/  SHF.R.U32.HI R2, RZ, 0x1f, R5 ;  /* 0x0000001fff027819 */ /* 0x000fe20000011605 */
[----:B------:R-:W-:Y:S02]  /*0160*/  IMAD R6, R6, -0xa, R3 ;  /* 0xfffffff606067824 */ /* 0x000fe400078e0203 */
[----:B------:R-:W-:Y:S01]  /*0170*/  VIADD R3, R4, 0xffffffff ;  /* 0xffffffff04037836 */ /* 0x000fe20000000000 */
[----:B------:R-:W-:Y:S01]  /*0180*/  LEA.HI R2, R5, R2, RZ, 0x1b ;  /* 0x0000000205027211 */ /* 0x000fe200078fd8ff */
[----:B------:R-:W-:Y:S02]  /*0190*/  VIADD R10, R6, 0xffffffff ;  /* 0xffffffff060a7836 */ /* 0x000fe40000000000 */
[----:B------:R-:W-:-:S02]  /*01a0*/  VIADD R5, R8, 0xffffffff ;  /* 0xffffffff08057836 */ /* 0x000fc40000000000 */
[----:B------:R-:W-:Y:S01]  /*01b0*/  IMAD.SHL.U32 R7, R2, 0x40, RZ ;  /* 0x0000004002077824 */ /* 0x000fe200078e00ff */
[----:B------:R-:W-:Y:S01]  /*01c0*/  LOP3.LUT R3, R10, R3, RZ, 0xfc, !PT ;  /* 0x000000030a037212 */ /* 0x000fe200078efcff */
[----:B------:R-:W-:Y:S01]  /*01d0*/  IMAD.SHL.U32 R6, R6, 0x8, RZ ;  /* 0x0000000806067824 */ /* 0x000fe200078e00ff */
[----:B------:R-:W-:Y:S02]  /*01e0*/  LOP3.LUT R5, R10, R5, RZ, 0xfc, !PT ;  /* 0x000000050a057212 */ /* 0x000fe400078efcff */
[----:B------:R-:W-:Y:S02]  /*01f0*/  ISETP.GE.U32.AND P4, PT, R3, 0x8, PT ;  /* 0x000000080300780c */ /* 0x000fe40003f86070 */
[--C-:B------:R-:W-:Y:S02]  /*0200*/  SHF.R.S32.HI R2, RZ, 0x1f, R4.reuse ;  /* 0x0000001fff027819 */ /* 0x100fe40000011404 */
[----:B------:R-:W-:Y:S02]  /*0210*/  SHF.R.S32.HI R10, RZ, 0x1f, R7 ;  /* 0x0000001fff0a7819 */ /* 0x000fe40000011407 */
[----:B------:R-:W-:-:S02]  /*0220*/  IADD3 R11, P0, P1, R6, R7, R4 ;  /* 0x00000007060b7210 */ /* 0x000fc4000791e004 */
[----:B------:R-:W-:Y:S02]  /*0230*/  SHF.R.S32.HI R3, RZ, 0x1f, R6 ;  /* 0x0000001fff037819 */ /* 0x000fe40000011406 */
[----:B------:R-:W-:Y:S01]  /*0240*/  IADD3 R9, P2, P3, R6, R7, R8 ;  /* 0x0000000706097210 */ /* 0x000fe20007b5e008 */
[----:B------:R-:W-:Y:S01]  /*0250*/  IMAD.MOV.U32 R6, RZ, RZ, RZ ;  /* 0x000000ffff067224 */ /* 0x000fe200078e00ff */
[----:B------:R-:W-:Y:S02]  /*0260*/  IADD3.X R2, R3, R10, R2, P0, P1 ;  /* 0x0000000a03027210 */ /* 0x000fe400007e2402 */
[----:B------:R-:W-:Y:S02]  /*0270*/  SHF.R.S32.HI R8, RZ, 0x1f, R8 ;  /* 0x0000001fff087819 */ /* 0x000fe40000011408 */
[----:B------:R-:W-:Y:S02]  /*0280*/  LEA R4, P1, R11, UR6, 0x2 ;  /* 0x000000060b047c11 */ /* 0x000fe4000f8210ff */
[----:B------:R-:W-:-:S02]  /*0290*/  ISETP.GE.U32.AND P0, PT, R5, 0x8, PT ;  /* 0x000000080500780c */ /* 0x000fc40003f06070 */
[----:B------:R-:W-:Y:S02]  /*02a0*/  IADD3.X R8, R3, R10, R8, P2, P3 ;  /* 0x0000000a03087210 */ /* 0x000fe400017e6408 */
[----:B------:R-:W-:Y:S02]  /*02b0*/  LEA.HI.X R5, R11, UR7, R2, 0x2, P1 ;  /* 0x000000070b057c11 */ /* 0x000fe400088f1402 */
[C---:B------:R-:W-:Y:S01]  /*02c0*/  LEA R14, P2, R9.reuse, UR6, 0x2 ;  /* 0x00000006090e7c11 */ /* 0x040fe2000f8410ff */
[----:B------:R-:W-:Y:S02]  /*02d0*/  IMAD.MOV.U32 R2, RZ, RZ, RZ ;  /* 0x000000ffff027224 */ /* 0x000fe400078e00ff */
[----:B------:R-:W2:Y:S01]  /*02e0*/  @!P4 LDG.E R6, desc[UR4][R4.64+-0x24] ;  /* 0xffffdc040406c981 */ /* 0x000ea2000c1e1900 */
[----:B------:R-:W-:-:S05]  /*02f0*/  LEA.HI.X R15, R9, UR7, R8, 0x2, P2 ;  /* 0x00000007090f7c11 */ /* 0x000fca00090f1408 */
[----:B------:R1:W3:Y:S01]  /*0300*/  @!P0 LDG.E R2, desc[UR4][R14.64+-0x24] ;  /* 0xffffdc040e028981 */ /* 0x0002e2000c1e1900 */
[C---:B------:R-:W-:Y:S02]  /*0310*/  VIADD R9, R0.reuse, 0x2 ;  /* 0x0000000200097836 */ /* 0x040fe40000000000 */
[----:B------:R-:W-:Y:S02]  /*0320*/  VIADD R11, R0, 0x3 ;  /* 0x00000003000b7836 */ /* 0x000fe40000000000 */
[----:B------:R-:W-:-:S04]  /*0330*/  IMAD.HI R12, R9, 0x66666667, RZ ;  /* 0x66666667090c7827 */ /* 0x000fc800078e02ff */
[----:B------:R-:W-:-:S04]  /*0340*/  IMAD.HI R18, R11, 0x66666667, RZ ;  /* 0x666666670b127827 */ /* 0x000fc800078e02ff */
[C---:B------:R-:W-:Y:S01]  /*0350*/  VIADD R3, R0.reuse, 0x200 ;  /* 0x0000020000037836 */ /* 0x040fe20000000000 */
[----:B------:R-:W-:Y:S01]  /*0360*/  SHF.R.U32.HI R13, RZ, 0x1f, R12 ;  /* 0x0000001fff0d7819 */ /* 0x000fe2000001160c */
[----:B-1----:R-:W-:Y:S01]  /*0370*/  VIADD R15, R0, 0x201 ;  /* 0x00000201000f7836 */ /* 0x002fe20000000000 */
[----:B------:R-:W-:Y:S01]  /*0380*/  SHF.R.U32.HI R17, RZ, 0x1f, R18 ;  /* 0x0000001fff117819 */ /* 0x000fe20000011612 */
[----:B------:R-:W-:Y:S01]  /*0390*/  IMAD.HI R14, R3, 0x66666667, RZ ;  /* 0x66666667030e7827 */ /* 0x000fe200078e02ff */
[----:B------:R-:W-:-:S03]  /*03a0*/  LEA.HI.SX32 R12, R12, R13, 0x1e ;  /* 0x0000000d0c0c7211 */ /* 0x000fc600078ff2ff */
[----:B------:R-:W-:Y:S01]  /*03b0*/  IMAD.HI R16, R9, 0x66666667, RZ ;  /* 0x6666666709107827 */ /* 0x000fe200078e02ff */
[----:B------:R-:W-:-:S03]  /*03c0*/  LEA.HI.SX32 R18, R18, R17, 0x1e ;  /* 0x0000001112127211 */ /* 0x000fc600078ff2ff */
[----:B------:R-:W-:Y:S01]  /*03d0*/  VIADD R4, R0, 0x202 ;  /* 0x0000020200047836 */ /* 0x000fe20000000000 */
[----:B------:R-:W-:Y:S01]  /*03e0*/  SHF.R.U32.HI R13, RZ, 0x1f, R14 ;  /* 0x0000001fff0d7819 */ /* 0x000fe2000001160e */
[----:B------:R-:W-:Y:S01]  /*03f0*/  IMAD.HI R20, R15, 0x66666667, RZ ;  /* 0x666666670f147827 */ /* 0x000fe200078e02ff */
[----:B------:R-:W-:-:S03]  /*0400*/  SHF.R.U32.HI R19, RZ, 0x1f, R16 ;  /* 0x0000001fff137819 */ /* 0x000fc60000011610 */
[----:B------:R-:W-:Y:S01]  /*0410*/  IMAD.HI R17, R4, 0x66666667, RZ ;  /* 0x6666666704117827 */ /* 0x000fe200078e02ff */
[----:B------:R-:W-:-:S03]  /*0420*/  LEA.HI.SX32 R14, R14, R13, 0x1e ;  /* 0x0000000d0e0e7211 */ /* 0x000fc600078ff2ff */
[----:B------:R-:W-:Y:S01]  /*0430*/  IMAD.HI R8, R3, 0x51eb851f, RZ ;  /* 0x51eb851f03087827 */ /* 0x000fe200078e02ff */
[----:B------:R-:W-:-:S03]  /*0440*/  SHF.R.U32.HI R13, RZ, 0x1f, R20 ;  /* 0x0000001fff0d7819 */ /* 0x000fc60000011614 */
[----:B------:R-:W-:Y:S01]  /*0450*/  VIADD R5, R0, 0x203 ;  /* 0x0000020300057836 */ /* 0x000fe20000000000 */
[----:B------:R-:W-:Y:S02]  /*0460*/  LEA.HI.SX32 R16, R16, R19, 0x1e ;  /* 0x0000001310107211 */ /* 0x000fe400078ff2ff */
[----:B------:R-:W-:Y:S01]  /*0470*/  SHF.R.U32.HI R22, RZ, 0x1f, R17 ;  /* 0x0000001fff167819 */ /* 0x000fe20000011611 */
[----:B------:R-:W-:Y:S01]  /*0480*/  IMAD.HI R21, R5, 0x66666667, RZ ;  /* 0x6666666705157827 */ /* 0x000fe200078e02ff */
[----:B------:R-:W-:Y:S02]  /*0490*/  SHF.R.U32.HI R19, RZ, 0x1f, R8 ;  /* 0x0000001fff137819 */ /* 0x000fe40000011608 */
[----:B------:R-:W-:Y:S02]  /*04a0*/  LEA.HI.SX32 R20, R20, R13, 0x1e ;  /* 0x0000000d14147211 */ /* 0x000fe400078ff2ff */
[----:B------:R-:W-:Y:S02]  /*04b0*/  LEA.HI.SX32 R13, R17, R22, 0x1e ;  /* 0x00000016110d7211 */ /* 0x000fe400078ff2ff */
[----:B------:R-:W-:Y:S01]  /*04c0*/  LEA.HI R8, R8, R19, RZ, 0x1b ;  /* 0x0000001308087211 */ /* 0x000fe200078fd8ff */
[----:B------:R-:W-:Y:S01]  /*04d0*/  IMAD.HI R19, R12, 0x66666667, RZ ;  /* 0x666666670c137827 */ /* 0x000fe200078e02ff */
[----:B------:R-:W-:-:S03]  /*04e0*/  SHF.R.U32.HI R24, RZ, 0x1f, R21 ;  /* 0x0000001fff187819 */ /* 0x000fc60000011615 */
[----:B------:R-:W-:Y:S01]  /*04f0*/  IMAD.HI R17, R13, 0x66666667, RZ ;  /* 0x666666670d117827 */ /* 0x000fe200078e02ff */
[----:B------:R-:W-:Y:S02]  /*0500*/  LEA.HI.SX32 R22, R21, R24, 0x1e ;  /* 0x0000001815167211 */ /* 0x000fe400078ff2ff */
[----:B------:R-:W-:Y:S01]  /*0510*/  SHF.R.U32.HI R24, RZ, 0x1f, R19 ;  /* 0x0000001fff187819 */ /* 0x000fe20000011613 */
[----:B------:R-:W-:Y:S01]  /*0520*/  IMAD.HI R21, R14, 0x66666667, RZ ;  /* 0x666666670e157827 */ /* 0x000fe200078e02ff */
[----:B------:R-:W-:Y:S02]  /*0530*/  SHF.R.U32.HI R26, RZ, 0x1f, R17 ;  /* 0x0000001fff1a7819 */ /* 0x000fe40000011611 */
[----:B------:R-:W-:Y:S01]  /*0540*/  LEA.HI.SX32 R19, R19, R24, 0x1e ;  /* 0x0000001813137211 */ /* 0x000fe200078ff2ff */
[----:B------:R-:W-:Y:S01]  /*0550*/  IMAD R18, R18, -0xa, R11 ;  /* 0xfffffff612127824 */ /* 0x000fe200078e020b */
[----:B------:R-:W-:Y:S01]  /*0560*/  LEA.HI.SX32 R26, R17, R26, 0x1e ;  /* 0x0000001a111a7211 */ /* 0x000fe200078ff2ff */
[----:B------:R-:W-:Y:S01]  /*0570*/  IMAD R11, R20, -0xa, R15 ;  /* 0xfffffff6140b7824 */ /* 0x000fe200078e020f */
[----:B------:R-:W-:Y:S01]  /*0580*/  SHF.R.U32.HI R20, RZ, 0x1f, R21 ;  /* 0x0000001fff147819 */ /* 0x000fe20000011615 */
[----:B------:R-:W-:-:S02]  /*0590*/  VIADD R23, R0, 0x2 ;  /* 0x0000000200177836 */ /* 0x000fc40000000000 */
[----:B------:R-:W-:Y:S01]  /*05a0*/  IMAD R19, R19, -0xa, R12 ;  /* 0xfffffff613137824 */ /* 0x000fe200078e020c */
[----:B------:R-:W-:Y:S01]  /*05b0*/  LEA.HI.SX32 R21, R21, R20, 0x1e ;  /* 0x0000001415157211 */ /* 0x000fe200078ff2ff */
[----:B------:R-:W-:Y:S02]  /*05c0*/  IMAD R15, R12, -0xa, R9 ;  /* 0xfffffff60c0f7824 */ /* 0x000fe400078e0209 */
[----:B------:R-:W-:Y:S02]  /*05d0*/  IMAD R4, R13, -0xa, R4 ;  /* 0xfffffff60d047824 */ /* 0x000fe400078e0204 */
[----:B------:R-:W-:Y:S02]  /*05e0*/  IMAD R9, R26, -0xa, R13 ;  /* 0xfffffff61a097824 */ /* 0x000fe400078e020d */
[----:B------:R-:W-:Y:S02]  /*05f0*/  IMAD R16, R16, -0xa, R23 ;  /* 0xfffffff610107824 */ /* 0x000fe400078e0217 */
[----:B------:R-:W-:-:S02]  /*0600*/  IMAD.SHL.U32 R13, R19, 0x8, RZ ;  /* 0x00000008130d7824 */ /* 0x000fc400078e00ff */
[----:B------:R-:W-:Y:S02]  /*0610*/  IMAD R12, R14, -0xa, R3 ;  /* 0xfffffff60e0c7824 */ /* 0x000fe400078e0203 */
[----:B------:R-:W-:Y:S01]  /*0620*/  IMAD R14, R21, -0xa, R14 ;  /* 0xfffffff6150e7824 */ /* 0x000fe200078e020e */
[CC--:B------:R-:W-:Y:S01]  /*0630*/  IADD3 R3, P1, P2, R13.reuse, R7.reuse, R16 ;  /* 0x000000070d037210 */ /* 0x0c0fe20007a3e010 */
[----:B------:R-:W-:Y:S01]  /*0640*/  IMAD R5, R22, -0xa, R5 ;  /* 0xfffffff616057824 */ /* 0x000fe200078e0205 */
[----:B------:R-:W-:Y:S01]  /*0650*/  IADD3 R7, P3, P5, R13, R7, R18 ;  /* 0x000000070d077210 */ /* 0x000fe20007d7e012 */
[----:B------:R-:W-:Y:S01]  /*0660*/  VIADD R15, R15, 0xffffffff ;  /* 0xffffffff0f0f7836 */ /* 0x000fe20000000000 */
[----:B------:R-:W-:Y:S01]  /*0670*/  SHF.R.S32.HI R23, RZ, 0x1f, R16 ;  /* 0x0000001fff177819 */ /* 0x000fe20000011410 */
[----:B------:R-:W-:Y:S01]  /*0680*/  VIADD R21, R18, 0xffffffff ;  /* 0xffffffff12157836 */ /* 0x000fe20000000000 */
[----:B------:R-:W-:Y:S01]  /*0690*/  SHF.R.S32.HI R18, RZ, 0x1f, R18 ;  /* 0x0000001fff127819 */ /* 0x000fe20000011412 */
[----:B------:R-:W-:Y:S01]  /*06a0*/  VIADD R22, R19, 0xffffffff ;  /* 0xffffffff13167836 */ /* 0x000fe20000000000 */
[----:B------:R-:W-:Y:S01]  /*06b0*/  SHF.R.S32.HI R17, RZ, 0x1f, R13 ;  /* 0x0000001fff117819 */ /* 0x000fe2000001140d */
[----:B------:R-:W-:-:S02]  /*06c0*/  IMAD.SHL.U32 R13, R8, 0x40, RZ ;  /* 0x00000040080d7824 */ /* 0x000fc400078e00ff */
[----:B------:R-:W-:Y:S01]  /*06d0*/  IMAD.SHL.U32 R28, R14, 0x8, RZ ;  /* 0x000000080e1c7824 */ /* 0x000fe200078e00ff */
[C---:B------:R-:W-:Y:S02]  /*06e0*/  LOP3.LUT R20, R22.reuse, R15, RZ, 0xfc, !PT ;  /* 0x0000000f16147212 */ /* 0x040fe400078efcff */
[----:B------:R-:W-:Y:S01]  /*06f0*/  LOP3.LUT R21, R22, R21, RZ, 0xfc, !PT ;  /* 0x0000001516157212 */ /* 0x000fe200078efcff */
[----:B------:R-:W-:Y:S01]  /*0700*/  VIADD R22, R12, 0xffffffff ;  /* 0xffffffff0c167836 */ /* 0x000fe20000000000 */
[CC--:B------:R-:W-:Y:S02]  /*0710*/  IADD3.X R8, R17.reuse, R10.reuse, R23, P1, P2 ;  /* 0x0000000a11087210 */ /* 0x0c0fe40000fe4417 */
[----:B------:R-:W-:Y:S01]  /*0720*/  IADD3.X R18, R17, R10, R18, P3, P5 ;  /* 0x0000000a11127210 */ /* 0x000fe20001fea412 */
[----:B------:R-:W-:Y:S01]  /*0730*/  VIADD R17, R14, 0xffffffff ;  /* 0xffffffff0e117836 */ /* 0x000fe20000000000 */
[CCC-:B------:R-:W-:Y:S01]  /*0740*/  IADD3 R16, P1, P2, R28.reuse, R13.reuse, R12.reuse ;  /* 0x0000000d1c107210 */ /* 0x1c0fe20007a3e00c */
[----:B------:R-:W-:Y:S01]  /*0750*/  VIADD R26, R11, 0xffffffff ;  /* 0xffffffff0b1a7836 */ /* 0x000fe20000000000 */
[----:B------:R-:W-:Y:S01]  /*0760*/  IADD3 R10, P3, P5, R28, R13, R11 ;  /* 0x0000000d1c0a7210 */ /* 0x000fe20007d7e00b */
[----:B------:R-:W-:Y:S01]  /*0770*/  IMAD.SHL.U32 R14, R9, 0x8, RZ ;  /* 0x00000008090e7824 */ /* 0x000fe200078e00ff */
[----:B------:R-:W-:-:S02]  /*0780*/  SHF.R.S32.HI R19, RZ, 0x1f, R12 ;  /* 0x0000001fff137819 */ /* 0x000fc4000001140c */
[----:B------:R-:W-:Y:S02]  /*0790*/  SHF.R.S32.HI R23, RZ, 0x1f, R13 ;  /* 0x0000001fff177819 */ /* 0x000fe4000001140d */
[----:B------:R-:W-:Y:S02]  /*07a0*/  SHF.R.S32.HI R28, RZ, 0x1f, R28 ;  /* 0x0000001fff1c7819 */ /* 0x000fe4000001141c */
[----:B------:R-:W-:Y:S02]  /*07b0*/  SHF.R.S32.HI R24, RZ, 0x1f, R11 ;  /* 0x0000001fff187819 */ /* 0x000fe4000001140b */
[C---:B------:R-:W-:Y:S02]  /*07c0*/  LOP3.LUT R22, R17.reuse, R22, RZ, 0xfc, !PT ;  /* 0x0000001611167212 */ /* 0x040fe400078efcff */
[----:B------:R-:W-:Y:S02]  /*07d0*/  LOP3.LUT R17, R17, R26, RZ, 0xfc, !PT ;  /* 0x0000001a11117212 */ /* 0x000fe400078efcff */
[----:B------:R-:W-:-:S02]  /*07e0*/  IADD3.X R19, R28, R23, R19, P1, P2 ;  /* 0x000000171c137210 */ /* 0x000fc40000fe4413 */
[----:B------:R-:W-:Y:S02]  /*07f0*/  IADD3.X R11, R28, R23, R24, P3, P5 ;  /* 0x000000171c0b7210 */ /* 0x000fe40001fea418 */
[----:B------:R-:W-:Y:S02]  /*0800*/  SHF.R.S32.HI R15, RZ, 0x1f, R4 ;  /* 0x0000001fff0f7819 */ /* 0x000fe40000011404 */
[----:B------:R-:W-:Y:S02]  /*0810*/  SHF.R.S32.HI R26, RZ, 0x1f, R14 ;  /* 0x0000001fff1a7819 */ /* 0x000fe4000001140e */
[CC--:B------:R-:W-:Y:S02]  /*0820*/  IADD3 R12, P1, P2, R14.reuse, R13.reuse, R4 ;  /* 0x0000000d0e0c7210 */ /* 0x0c0fe40007a3e004 */
[----:B------:R-:W-:Y:S02]  /*0830*/  IADD3 R13, P3, P5, R14, R13, R5 ;  /* 0x0000000d0e0d7210 */ /* 0x000fe40007d7e005 */
[----:B------:R-:W-:-:S02]  /*0840*/  IADD3.X R15, R26, R23, R15, P1, P2 ;  /* 0x000000171a0f7210 */ /* 0x000fc40000fe440f */
[----:B------:R-:W-:Y:S02]  /*0850*/  ISETP.GE.U32.AND P1, PT, R20, 0x8, PT ;  /* 0x000000081400780c */ /* 0x000fe40003f26070 */
[----:B------:R-:W-:-:S04]  /*0860*/  SHF.R.S32.HI R14, RZ, 0x1f, R5 ;  /* 0x0000001fff0e7819 */ /* 0x000fc80000011405 */
[----:B------:R-:W-:Y:S02]  /*0870*/  IADD3.X R14, R26, R23, R14, P3, P5 ;  /* 0x000000171a0e7210 */ /* 0x000fe40001fea40e */
[----:B------:R-:W-:Y:S01]  /*0880*/  ISETP.GE.U32.AND P3, PT, R21, 0x8, PT ;  /* 0x000000081500780c */ /* 0x000fe20003f66070 */
[----:B------:R-:W-:Y:S01]  /*0890*/  VIADD R21, R9, 0xffffffff ;  /* 0xffffffff09157836 */ /* 0x000fe20000000000 */
[----:B--2---:R-:W-:-:S04]  /*08a0*/  SEL R24, R6, RZ, !P4 ;  /* 0x000000ff06187207 */ /* 0x004fc80006000000 */
[----:B------:R-:W-:Y:S02]  /*08b0*/  FSETP.GEU.AND P6, PT, R24, RZ, PT ;  /* 0x000000ff1800720b */ /* 0x000fe40003fce000 */
[----:B---3--:R-:W-:Y:S02]  /*08c0*/  SEL R20, R2, RZ, !P0 ;  /* 0x000000ff02147207 */ /* 0x008fe40004000000 */
[----:B------:R-:W-:Y:S02]  /*08d0*/  FSEL R24, R24, RZ, P6 ;  /* 0x000000ff18187208 */ /* 0x000fe40003000000 */
[----:B------:R-:W-:Y:S02]  /*08e0*/  LEA R2, P2, R3, UR6, 0x2 ;  /* 0x0000000603027c11 */ /* 0x000fe4000f8410ff */
[----:B------:R-:W-:Y:S02]  /*08f0*/  FSETP.GEU.AND P6, PT, R20, RZ, PT ;  /* 0x000000ff1400720b */ /* 0x000fe40003fce000 */
[----:B------:R-:W-:-:S02]  /*0900*/  LEA R6, P5, R7, UR6, 0x2 ;  /* 0x0000000607067c11 */ /* 0x000fc4000f8a10ff */
[----:B------:R-:W-:Y:S02]  /*0910*/  LEA.HI.X R3, R3, UR7, R8, 0x2, P2 ;  /* 0x0000000703037c11 */ /* 0x000fe400090f1408 */
[----:B------:R-:W-:Y:S02]  /*0920*/  FSEL R20, R20, RZ, P6 ;  /* 0x000000ff14147208 */ /* 0x000fe40003000000 */
[----:B------:R-:W-:Y:S01]  /*0930*/  LEA.HI.X R7, R7, UR7, R18, 0x2, P5 ;  /* 0x0000000707077c11 */ /* 0x000fe2000a8f1412 */
[----:B------:R-:W-:Y:S01]  /*0940*/  VIADD R18, R4, 0xffffffff ;  /* 0xffffffff04127836 */ /* 0x000fe20000000000 */
[----:B------:R-:W-:Y:S02]  /*0950*/  LEA R8, P6, R16, UR6, 0x2 ;  /* 0x0000000610087c11 */ /* 0x000fe4000f8c10ff */
[----:B------:R-:W-:Y:S02]  /*0960*/  SEL R4, R24, RZ, !P4 ;  /* 0x000000ff18047207 */ /* 0x000fe40006000000 */
[----:B------:R-:W-:-:S02]  /*0970*/  LEA.HI.X R9, R16, UR7, R19, 0x2, P6 ;  /* 0x0000000710097c11 */ /* 0x000fc4000b0f1413 */
[----:B------:R-:W-:Y:S02]  /*0980*/  LEA R16, P4, R10, UR6, 0x2 ;  /* 0x000000060a107c11 */ /* 0x000fe4000f8810ff */
[----:B------:R-:W-:Y:S01]  /*0990*/  ISETP.GE.U32.AND P2, PT, R22, 0x8, PT ;  /* 0x000000081600780c */ /* 0x000fe20003f46070 */
[----:B------:R-:W-:Y:S01]  /*09a0*/  IMAD.MOV.U32 R22, RZ, RZ, RZ ;  /* 0x000000ffff167224 */ /* 0x000fe200078e00ff */
[----:B------:R-:W-:Y:S02]  /*09b0*/  LOP3.LUT R19, R21, R18, RZ, 0xfc, !PT ;  /* 0x0000001215137212 */ /* 0x000fe400078efcff */
[----:B------:R-:W-:Y:S02]  /*09c0*/  LEA R18, P6, R12, UR6, 0x2 ;  /* 0x000000060c127c11 */ /* 0x000fe4000f8c10ff */
[----:B------:R-:W-:Y:S01]  /*09d0*/  ISETP.GE.U32.AND P5, PT, R17, 0x8, PT ;  /* 0x000000081100780c */ /* 0x000fe20003fa6070 */
[----:B------:R1:W2:Y:S01]  /*09e0*/  @!P1 LDG.E R22, desc[UR4][R2.64+-0x24] ;  /* 0xffffdc0402169981 */ /* 0x0002a2000c1e1900 */
[----:B------:R-:W-:-:S02]  /*09f0*/  LEA.HI.X R17, R10, UR7, R11, 0x2, P4 ;  /* 0x000000070a117c11 */ /* 0x000fc4000a0f140b */
[----:B------:R-:W-:Y:S02]  /*0a00*/  ISETP.GE.U32.AND P4, PT, R19, 0x8, PT ;  /* 0x000000081300780c */ /* 0x000fe40003f86070 */
[----:B------:R-:W-:Y:S01]  /*0a10*/  LEA.HI.X R19, R12, UR7, R15, 0x2, P6 ;  /* 0x000000070c137c11 */ /* 0x000fe2000b0f140f */
[----:B------:R-:W-:Y:S01]  /*0a20*/  IMAD.MOV.U32 R15, RZ, RZ, RZ ;  /* 0x000000ffff0f7224 */ /* 0x000fe200078e00ff */
[----:B------:R-:W-:Y:S01]  /*0a30*/  LEA R10, P6, R13, UR6, 0x2 ;  /* 0x000000060d0a7c11 */ /* 0x000fe2000f8c10ff */
[----:B------:R-:W-:Y:S02]  /*0a40*/  VIADD R24, R5, 0xffffffff ;  /* 0xffffffff05187836 */ /* 0x000fe40000000000 */
[----:B------:R-:W-:Y:S01]  /*0a50*/  IMAD.MOV.U32 R12, RZ, RZ, RZ ;  /* 0x000000ffff0c7224 */ /* 0x000fe200078e00ff */
[----:B-1----:R-:W1:Y:S01]  /*0a60*/  LDC.64 R2, c[0x0][0x218] ;  /* 0x00008600ff027b82 */ /* 0x002e620000000a00 */
[----:B------:R3:W4:Y:S01]  /*0a70*/  @!P3 LDG.E R15, desc[UR4][R6.64+-0x24] ;  /* 0xffffdc04060fb981 */ /* 0x000722000c1e1900 */
[----:B------:R-:W-:-:S02]  /*0a80*/  LOP3.LUT R24, R21, R24, RZ, 0xfc, !PT ;  /* 0x0000001815187212 */ /* 0x000fc400078efcff */
[----:B------:R-:W-:Y:S01]  /*0a90*/  LEA.HI.X R11, R13, UR7, R14, 0x2, P6 ;  /* 0x000000070d0b7c11 */ /* 0x000fe2000b0f140e */
[----:B------:R-:W-:Y:S01]  /*0aa0*/  IMAD.MOV.U32 R13, RZ, RZ, RZ ;  /* 0x000000ffff0d7224 */ /* 0x000fe200078e00ff */
[----:B------:R-:W5:Y:S01]  /*0ab0*/  @!P2 LDG.E R12, desc[UR4][R8.64+-0x24] ;  /* 0xffffdc04080ca981 */ /* 0x000f62000c1e1900 */
[----:B------:R-:W-:Y:S01]  /*0ac0*/  ISETP.GE.U32.AND P6, PT, R24, 0x8, PT ;  /* 0x000000081800780c */ /* 0x000fe20003fc6070 */
[----:B------:R-:W-:-:S03]  /*0ad0*/  IMAD.MOV.U32 R14, RZ, RZ, RZ ;  /* 0x000000ffff0e7224 */ /* 0x000fc600078e00ff */
[----:B------:R-:W5:Y:S01]  /*0ae0*/  @!P5 LDG.E R13, desc[UR4][R16.64+-0x24] ;  /* 0xffffdc04100dd981 */ /* 0x000f62000c1e1900 */
[----:B------:R-:W-:-:S03]  /*0af0*/  IMAD.MOV.U32 R21, RZ, RZ, RZ ;  /* 0x000000ffff157224 */ /* 0x000fc600078e00ff */
[----:B------:R-:W5:Y:S05]  /*0b00*/  @!P4 LDG.E R14, desc[UR4][R18.64+-0x24] ;  /* 0xffffdc04120ec981 */ /* 0x000f6a000c1e1900 */
[----:B------:R-:W5:Y:S01]  /*0b10*/  @!P6 LDG.E R21, desc[UR4][R10.64+-0x24] ;  /* 0xffffdc040a15e981 */ /* 0x000f62000c1e1900 */
[----:B------:R-:W-:Y:S01]  /*0b20*/  SEL R5, R20, RZ, !P0 ;  /* 0x000000ff14057207 */ /* 0x000fe20004000000 */
[----:B-1----:R-:W-:Y:S01]  /*0b30*/  IMAD.WIDE R2, R0, 0x4, R2 ;  /* 0x0000000400027825 */ /* 0x002fe200078e0202 */
[----:B--2---:R-:W-:-:S04]  /*0b40*/  SEL R22, R22, RZ, !P1 ;  /* 0x000000ff16167207 */ /* 0x004fc80004800000 */
[----:B------:R-:W-:-:S04]  /*0b50*/  FSETP.GEU.AND P0, PT, R22, RZ, PT ;  /* 0x000000ff1600720b */ /* 0x000fc80003f0e000 */
[----:B---3--:R-:W-:Y:S02]  /*0b60*/  FSEL R6, R22, RZ, P0 ;  /* 0x000000ff16067208 */ /* 0x008fe40000000000 */
[----:B----4-:R-:W-:-:S04]  /*0b70*/  SEL R15, R15, RZ, !P3 ;  /* 0x000000ff0f0f7207 */ /* 0x010fc80005800000 */
[C---:B------:R-:W-:Y:S02]  /*0b80*/  FSETP.GEU.AND P0, PT, R15.reuse, RZ, PT ;  /* 0x000000ff0f00720b */ /* 0x040fe40003f0e000 */
[----:B-----5:R-:W-:Y:S02]  /*0b90*/  SEL R12, R12, RZ, !P2 ;  /* 0x000000ff0c0c7207 */ /* 0x020fe40005000000 */
[----:B------:R-:W-:Y:S02]  /*0ba0*/  FSEL R7, R15, RZ, P0 ;  /* 0x000000ff0f077208 */ /* 0x000fe40000000000 */
[C---:B------:R-:W-:Y:S02]  /*0bb0*/  FSETP.GEU.AND P0, PT, R12.reuse, RZ, PT ;  /* 0x000000ff0c00720b */ /* 0x040fe40003f0e000 */
[----:B------:R-:W-:Y:S02]  /*0bc0*/  SEL R13, R13, RZ, !P5 ;  /* 0x000000ff0d0d7207 */ /* 0x000fe40006800000 */
[----:B------:R-:W-:-:S02]  /*0bd0*/  FSEL R8, R12, RZ, P0 ;  /* 0x000000ff0c087208 */ /* 0x000fc40000000000 */
[C---:B------:R-:W-:Y:S02]  /*0be0*/  FSETP.GEU.AND P0, PT, R13.reuse, RZ, PT ;  /* 0x000000ff0d00720b */ /* 0x040fe40003f0e000 */
[----:B------:R-:W-:Y:S02]  /*0bf0*/  SEL R14, R14, RZ, !P4 ;  /* 0x000000ff0e0e7207 */ /* 0x000fe40006000000 */
[----:B------:R-:W-:Y:S02]  /*0c00*/  FSEL R9, R13, RZ, P0 ;  /* 0x000000ff0d097208 */ /* 0x000fe40000000000 */
[C---:B------:R-:W-:Y:S02]  /*0c10*/  FSETP.GEU.AND P0, PT, R14.reuse, RZ, PT ;  /* 0x000000ff0e00720b */ /* 0x040fe40003f0e000 */
[----:B------:R-:W-:Y:S02]  /*0c20*/  SEL R21, R21, RZ, !P6 ;  /* 0x000000ff15157207 */ /* 0x000fe40007000000 */
[----:B------:R-:W-:-:S02]  /*0c30*/  FSEL R10, R14, RZ, P0 ;  /* 0x000000ff0e0a7208 */ /* 0x000fc40000000000 */
[----:B------:R-:W-:-:S04]  /*0c40*/  FSETP.GEU.AND P0, PT, R21, RZ, PT ;  /* 0x000000ff1500720b */ /* 0x000fc80003f0e000 */
[----:B------:R-:W-:Y:S02]  /*0c50*/  FSEL R21, R21, RZ, P0 ;  /* 0x000000ff15157208 */ /* 0x000fe40000000000 */
[----:B------:R-:W-:Y:S02]  /*0c60*/  SEL R6, R6, RZ, !P1 ;  /* 0x000000ff06067207 */ /* 0x000fe40004800000 */
[----:B------:R-:W-:Y:S02]  /*0c70*/  SEL R7, R7, RZ, !P3 ;  /* 0x000000ff07077207 */ /* 0x000fe40005800000 */
[----:B------:R-:W-:Y:S02]  /*0c80*/  SEL R8, R8, RZ, !P2 ;  /* 0x000000ff08087207 */ /* 0x000fe40005000000 */
[----:B------:R-:W-:Y:S02]  /*0c90*/  SEL R9, R9, RZ, !P5 ;  /* 0x000000ff09097207 */ /* 0x000fe40006800000 */
[----:B------:R-:W-:-:S02]  /*0ca0*/  SEL R10, R10, RZ, !P4 ;  /* 0x000000ff0a0a7207 */ /* 0x000fc40006000000 */
[----:B------:R-:W-:Y:S01]  /*0cb0*/  SEL R11, R21, RZ, !P6 ;  /* 0x000000ff150b7207 */ /* 0x000fe20007000000 */
[----:B------:R-:W-:Y:S04]  /*0cc0*/  STG.E.128 desc[UR4][R2.64], R4 ;  /* 0x0000000402007986 */ /* 0x000fe8000c101d04 */
[----:B------:R-:W-:Y:S01]  /*0cd0*/  STG.E.128 desc[UR4][R2.64+0x800], R8 ;  /* 0x0008000802007986 */ /* 0x000fe2000c101d04 */
[----:B------:R-:W-:Y:S05]  /*0ce0*/  EXIT ;  /* 0x000000000000794d */ /* 0x000fea0003800000 */
.L_x_0:
[----:B------:R-:W-:-:S00]  /*0cf0*/  BRA `(.L_x_0) ;  /* 0xfffffffc00fc7947 */ /* 0x000fc0000383ffff */
[----:B------:R-:W-:-:S00]  /*0d00*/  NOP ;  /* 0x0000000000007918 */ /* 0x000fc00000000000 */
[----:B------:R-:W-:-:S00]  /*0d10*/  NOP ;  /* 0x0000000000007918 */ /* 0x000fc00000000000 */
[----:B------:R-:W-:-:S00]  /*0d20*/  NOP ;  /* 0x0000000000007918 */ /* 0x000fc00000000000 */
[----:B------:R-:W-:-:S00]  /*0d30*/  NOP ;  /* 0x0000000000007918 */ /* 0x000fc00000000000 */
[----:B------:R-:W-:-:S00]  /*0d40*/  NOP ;  /* 0x0000000000007918 */ /* 0x000fc00000000000 */
[----:B------:R-:W-:-:S00]  /*0d50*/  NOP ;  /* 0x0000000000007918 */ /* 0x000fc00000000000 */
[----:B------:R-:W-:-:S00]  /*0d60*/  NOP ;  /* 0x0000000000007918 */ /* 0x000fc00000000000 */
[----:B------:R-:W-:-:S00]  /*0d70*/  NOP ;  /* 0x0000000000007918 */ /* 0x000fc00000000000 */
.L_x_1:


//--------------------- .nv.constant0.triton_poi_fused_constant_pad_nd_relu_32 --------------------------
	.section	.nv.constant0.triton_poi_fused_constant_pad_nd_relu_32,"a",@progbits
	.sectionflags	@""
	.align	4
.nv.constant0.triton_poi_fused_constant_pad_nd_relu_32:
	.zero		548
